//
// Generated by NVIDIA NVVM Compiler
//
// Compiler Build ID: CL-36424714
// Cuda compilation tools, release 13.0, V13.0.88
// Based on NVVM 20.0.0
//

.version 9.0
.target sm_100
.address_size 64

	// .globl	_Z3addPiS_S_
.extern .func  (.param .b32 func_retval0) vprintf
(
	.param .b64 vprintf_param_0,
	.param .b64 vprintf_param_1
)
;
.global .align 1 .b8 $str[28] = {71, 80, 85, 58, 32, 99, 111, 109, 112, 117, 116, 101, 100, 32, 37, 100, 32, 43, 32, 37, 100, 32, 61, 32, 37, 100, 10};

.visible .entry _Z3addPiS_S_(
	.param .u64 .ptr .align 1 _Z3addPiS_S__param_0,
	.param .u64 .ptr .align 1 _Z3addPiS_S__param_1,
	.param .u64 .ptr .align 1 _Z3addPiS_S__param_2
)
{
	.local .align 8 .b8 	__local_depot0[16];
	.reg .b64 	%SP;
	.reg .b64 	%SPL;
	.reg .b32 	%r<8>;
	.reg .b64 	%rd<11>;

	mov.u64 	%SPL, __local_depot0;
	cvta.local.u64 	%SP, %SPL;
	ld.param.u64 	%rd1, [_Z3addPiS_S__param_0];
	ld.param.u64 	%rd2, [_Z3addPiS_S__param_1];
	ld.param.u64 	%rd3, [_Z3addPiS_S__param_2];
	cvta.to.global.u64 	%rd4, %rd3;
	cvta.to.global.u64 	%rd5, %rd2;
	cvta.to.global.u64 	%rd6, %rd1;
	add.u64 	%rd7, %SP, 0;
	add.u64 	%rd8, %SPL, 0;
	ld.global.u32 	%r1, [%rd6];
	ld.global.u32 	%r2, [%rd5];
	add.s32 	%r3, %r2, %r1;
	st.global.u32 	[%rd4], %r3;
	ld.global.u32 	%r4, [%rd6];
	ld.global.u32 	%r5, [%rd5];
	st.local.v2.u32 	[%rd8], {%r4, %r5};
	st.local.u32 	[%rd8+8], %r3;
	mov.u64 	%rd9, $str;
	cvta.global.u64 	%rd10, %rd9;
	{ // callseq 0, 0
	.param .b64 param0;
	st.param.b64 	[param0], %rd10;
	.param .b64 param1;
	st.param.b64 	[param1], %rd7;
	.param .b32 retval0;
	call.uni (retval0), 
	vprintf, 
	(
	param0, 
	param1
	);
	ld.param.b32 	%r6, [retval0];
	} // callseq 0
	ret;

}


// ===== COMPILED SASS (sm_100) =====

	.target	sm_100

	.elftype	@"ET_EXEC"


//--------------------- .note.nv.tkinfo           --------------------------
	.section	.note.nv.tkinfo,"",@"SHT_NOTE"
	.sectionflags	@"SHF_NOTE_NV_TKINFO"
	.tkinfo
        /*0018*/ 	.word	0x00000002
        /*0030*/ 	.string	""
        /*0030*/ 	.string	"ptxas"
        /*0030*/ 	.string	"Cuda compilation tools, release 13.0, V13.0.88"
        /*0030*/ 	.string	"Build cuda_13.0.r13.0/compiler.36424714_0"
        /*0030*/ 	.string	"-arch sm_100 -m 64 "



//--------------------- .note.nv.cuinfo           --------------------------
	.section	.note.nv.cuinfo,"",@"SHT_NOTE"
	.sectionflags	@"SHF_NOTE_NV_CUINFO"
        /*0018*/ 	.short	0x0002
        /*001a*/ 	.short	0x0064
        /*001c*/ 	.short	0x0082
	.zero		2


//--------------------- .nv.info                  --------------------------
	.section	.nv.info,"",@"SHT_CUDA_INFO"
	.align	4


	//----- nvinfo : EIATTR_REGCOUNT
	.align		4
        /*0000*/ 	.byte	0x04, 0x2f
        /*0002*/ 	.short	(.L_2 - .L_1)
	.align		4
.L_1:
        /*0004*/ 	.word	index@(_Z3addPiS_S_)
        /*0008*/ 	.word	0x00000018


	//----- nvinfo : EIATTR_FRAME_SIZE
	.align		4
.L_2:
        /*000c*/ 	.byte	0x04, 0x11
        /*000e*/ 	.short	(.L_4 - .L_3)
	.align		4
.L_3:
        /*0010*/ 	.word	index@(_Z3addPiS_S_)
        /*0014*/ 	.word	0x00000010


	//----- nvinfo : EIATTR_MIN_STACK_SIZE
	.align		4
.L_4:
        /*0018*/ 	.byte	0x04, 0x12
        /*001a*/ 	.short	(.L_6 - .L_5)
	.align		4
.L_5:
        /*001c*/ 	.word	index@(_Z3addPiS_S_)
        /*0020*/ 	.word	0x00000010
.L_6:


//--------------------- .nv.compat                --------------------------
	.section	.nv.compat,"",@"SHT_CUDA_COMPAT_INFO"
	.align	4
        /*0000*/ 	.byte	0x02, 0x09, 0x00, 0x00, 0x02, 0x02, 0x01, 0x00, 0x02, 0x05, 0x05, 0x00, 0x03, 0x07, 0x01, 0x01
        /*0010*/ 	.byte	0x02, 0x03, 0x00, 0x00, 0x02, 0x06, 0x01, 0x00, 0x04, 0x0b, 0x08, 0x00, 0x09, 0x00, 0x00, 0x00
        /*0020*/ 	.byte	0x00, 0x00, 0x00, 0x00


//--------------------- .nv.info._Z3addPiS_S_     --------------------------
	.section	.nv.info._Z3addPiS_S_,"",@"SHT_CUDA_INFO"
	.sectionflags	@""
	.align	4


	//----- nvinfo : EIATTR_CUDA_API_VERSION
	.align		4
        /*0000*/ 	.byte	0x04, 0x37
        /*0002*/ 	.short	(.L_8 - .L_7)
.L_7:
        /*0004*/ 	.word	0x00000082


	//----- nvinfo : EIATTR_KPARAM_INFO
	.align		4
.L_8:
        /*0008*/ 	.byte	0x04, 0x17
        /*000a*/ 	.short	(.L_10 - .L_9)
.L_9:
        /*000c*/ 	.word	0x00000000
        /*0010*/ 	.short	0x0002
        /*0012*/ 	.short	0x0010
        /*0014*/ 	.byte	0x00, 0xf5, 0x21, 0x00


	//----- nvinfo : EIATTR_KPARAM_INFO
	.align		4
.L_10:
        /*0018*/ 	.byte	0x04, 0x17
        /*001a*/ 	.short	(.L_12 - .L_11)
.L_11:
        /*001c*/ 	.word	0x00000000
        /*0020*/ 	.short	0x0001
        /*0022*/ 	.short	0x0008
        /*0024*/ 	.byte	0x00, 0xf5, 0x21, 0x00


	//----- nvinfo : EIATTR_KPARAM_INFO
	.align		4
.L_12:
        /*0028*/ 	.byte	0x04, 0x17
        /*002a*/ 	.short	(.L_14 - .L_13)
.L_13:
        /*002c*/ 	.word	0x00000000
        /*0030*/ 	.short	0x0000
        /*0032*/ 	.short	0x0000
        /*0034*/ 	.byte	0x00, 0xf5, 0x21, 0x00


	//----- nvinfo : EIATTR_SPARSE_MMA_MASK
	.align		4
.L_14:
        /*0038*/ 	.byte	0x03, 0x50
        /*003a*/ 	.short	0x0000


	//----- nvinfo : EIATTR_MAXREG_COUNT
	.align		4
        /*003c*/ 	.byte	0x03, 0x1b
        /*003e*/ 	.short	0x00ff


	//----- nvinfo : EIATTR_EXTERNS
	.align		4
        /*0040*/ 	.byte	0x04, 0x0f
        /*0042*/ 	.short	(.L_16 - .L_15)


	//   ....[0]....
	.align		4
.L_15:
        /*0044*/ 	.word	index@(vprintf)


	//----- nvinfo : EIATTR_MERCURY_ISA_VERSION
	.align		4
.L_16:
        /*0048*/ 	.byte	0x03, 0x5f
        /*004a*/ 	.short	0x0101


	//----- nvinfo : EIATTR_VRC_CTA_INIT_COUNT
	.align		4
        /*004c*/ 	.byte	0x02, 0x4a
	.zero		1
	.zero		1


	//----- nvinfo : EIATTR_SYSCALL_OFFSETS
	.align		4
        /*0050*/ 	.byte	0x04, 0x46
        /*0052*/ 	.short	(.L_18 - .L_17)


	//   ....[0]....
.L_17:
        /*0054*/ 	.word	0x00000180


	//----- nvinfo : EIATTR_EXIT_INSTR_OFFSETS
	.align		4
.L_18:
        /*0058*/ 	.byte	0x04, 0x1c
        /*005a*/ 	.short	(.L_20 - .L_19)


	//   ....[0]....
.L_19:
        /*005c*/ 	.word	0x00000190


	//----- nvinfo : EIATTR_CBANK_PARAM_SIZE
	.align		4
.L_20:
        /*0060*/ 	.byte	0x03, 0x19
        /*0062*/ 	.short	0x0018


	//----- nvinfo : EIATTR_PARAM_CBANK
	.align		4
        /*0064*/ 	.byte	0x04, 0x0a
        /*0066*/ 	.short	(.L_22 - .L_21)
	.align		4
.L_21:
        /*0068*/ 	.word	index@(.nv.constant0._Z3addPiS_S_)
        /*006c*/ 	.short	0x0380
        /*006e*/ 	.short	0x0018


	//----- nvinfo : EIATTR_SW_WAR
	.align		4
.L_22:
        /*0070*/ 	.byte	0x04, 0x36
        /*0072*/ 	.short	(.L_24 - .L_23)
.L_23:
        /*0074*/ 	.word	0x00000008
.L_24:


//--------------------- .nv.callgraph             --------------------------
	.section	.nv.callgraph,"",@"SHT_CUDA_CALLGRAPH"
	.align	4
	.sectionentsize	8
	.align		4
        /*0000*/ 	.word	0x00000000
	.align		4
        /*0004*/ 	.word	0xffffffff
	.align		4
        /*0008*/ 	.word	index@(_Z3addPiS_S_)
	.align		4
        /*000c*/ 	.word	index@(vprintf)
	.align		4
        /*0010*/ 	.word	0x00000000
	.align		4
        /*0014*/ 	.word	0xfffffffe
	.align		4
        /*0018*/ 	.word	0x00000000
	.align		4
        /*001c*/ 	.word	0xfffffffd
	.align		4
        /*0020*/ 	.word	0x00000000
	.align		4
        /*0024*/ 	.word	0xfffffffc


//--------------------- .nv.constant4             --------------------------
	.section	.nv.constant4,"a",@progbits
	.align	8
	.align		8
.nv.constant4:
        /*0000*/ 	.dword	vprintf
	.align		8
        /*0008*/ 	.dword	$str


//--------------------- .text._Z3addPiS_S_        --------------------------
	.section	.text._Z3addPiS_S_,"ax",@progbits
	.align	128
        .global         _Z3addPiS_S_
        .type           _Z3addPiS_S_,@function
        .size           _Z3addPiS_S_,(.L_x_2 - _Z3addPiS_S_)
        .other          _Z3addPiS_S_,@"STO_CUDA_ENTRY STV_DEFAULT"
_Z3addPiS_S_:
.text._Z3addPiS_S_:
[----:B------:R-:W0:Y:S08]  /*0000*/  LDC R1, c[0x0][0x37c] ;  /* 0x0000df00ff017b82 */ /* 0x000e300000000800 */
[----:B------:R-:W1:Y:S01]  /*0010*/  LDC.64 R2, c[0x0][0x380] ;  /* 0x0000e000ff027b82 */ /* 0x000e620000000a00 */
[----:B------:R-:W1:Y:S01]  /*0020*/  LDCU.64 UR4, c[0x0][0x358] ;  /* 0x00006b00ff0477ac */ /* 0x000e620008000a00 */
[----:B0-----:R-:W-:Y:S01]  /*0030*/  VIADD R1, R1, 0xfffffff0 ;  /* 0xfffffff001017836 */ /* 0x001fe20000000000 */
[----:B------:R-:W0:Y:S05]  /*0040*/  LDCU.64 UR6, c[0x4][0x8] ;  /* 0x01000100ff0677ac */ /* 0x000e2a0008000a00 */
[----:B------:R-:W2:Y:S01]  /*0050*/  LDC.64 R8, c[0x0][0x388] ;  /* 0x0000e200ff087b82 */ /* 0x000ea20000000a00 */
[----:B-1----:R-:W3:Y:S04]  /*0060*/  LDG.E R0, desc[UR4][R2.64] ;  /* 0x0000000402007981 */ /* 0x002ee8000c1e1900 */
[----:B--2---:R-:W3:Y:S03]  /*0070*/  LDG.E R7, desc[UR4][R8.64] ;  /* 0x0000000408077981 */ /* 0x004ee6000c1e1900 */
[----:B------:R-:W1:Y:S01]  /*0080*/  LDC.64 R4, c[0x0][0x390] ;  /* 0x0000e400ff047b82 */ /* 0x000e620000000a00 */
[----:B---3--:R-:W-:-:S05]  /*0090*/  IMAD.IADD R0, R0, 0x1, R7 ;  /* 0x0000000100007824 */ /* 0x008fca00078e0207 */
[----:B-1----:R0:W-:Y:S04]  /*00a0*/  STG.E desc[UR4][R4.64], R0 ;  /* 0x0000000004007986 */ /* 0x0021e8000c101904 */
[----:B------:R-:W2:Y:S04]  /*00b0*/  LDG.E R10, desc[UR4][R2.64] ;  /* 0x00000004020a7981 */ /* 0x000ea8000c1e1900 */
[----:B------:R-:W2:Y:S01]  /*00c0*/  LDG.E R11, desc[UR4][R8.64] ;  /* 0x00000004080b7981 */ /* 0x000ea2000c1e1900 */
[----:B------:R-:W-:Y:S01]  /*00d0*/  MOV R12, 0x0 ;  /* 0x00000000000c7802 */ /* 0x000fe20000000f00 */
[----:B------:R-:W1:Y:S02]  /*00e0*/  LDCU UR4, c[0x0][0x2f8] ;  /* 0x00005f00ff0477ac */ /* 0x000e640008000800 */
[----:B------:R3:W-:Y:S01]  /*00f0*/  STL [R1+0x8], R0 ;  /* 0x0000080001007387 */ /* 0x0007e20000100800 */
[----:B0-----:R-:W-:Y:S01]  /*0100*/  MOV R4, UR6 ;  /* 0x0000000600047c02 */ /* 0x001fe20008000f00 */
[----:B------:R-:W0:Y:S01]  /*0110*/  LDCU UR5, c[0x0][0x2fc] ;  /* 0x00005f80ff0577ac */ /* 0x000e220008000800 */
[----:B------:R-:W4:Y:S01]  /*0120*/  LDC.64 R12, c[0x4][R12] ;  /* 0x010000000c0c7b82 */ /* 0x000f220000000a00 */
[----:B------:R-:W-:Y:S01]  /*0130*/  IMAD.U32 R5, RZ, RZ, UR7 ;  /* 0x00000007ff057e24 */ /* 0x000fe2000f8e00ff */
[----:B-1----:R-:W-:-:S04]  /*0140*/  IADD3 R6, P0, PT, R1, UR4, RZ ;  /* 0x0000000401067c10 */ /* 0x002fc8000ff1e0ff */
[----:B0-----:R-:W-:Y:S01]  /*0150*/  IADD3.X R7, PT, PT, RZ, UR5, RZ, P0, !PT ;  /* 0x00000005ff077c10 */ /* 0x001fe200087fe4ff */
[----:B--2-4-:R3:W-:Y:S08]  /*0160*/  STL.64 [R1], R10 ;  /* 0x0000000a01007387 */ /* 0x0147f00000100a00 */
[----:B------:R-:W-:-:S07]  /*0170*/  LEPC R20, `(.L_x_0) ;  /* 0x000000001014794e */ /* 0x000fce0000000000 */
[----:B---3--:R-:W-:Y:S05]  /*0180*/  CALL.ABS.NOINC R12 ;  /* 0x000000000c007343 */ /* 0x008fea0003c00000 */
.L_x_0:
[----:B------:R-:W-:Y:S05]  /*0190*/  EXIT ;  /* 0x000000000000794d */ /* 0x000fea0003800000 */
.L_x_1:
[----:B------:R-:W-:-:S00]  /*01a0*/  BRA `(.L_x_1) ;  /* 0xfffffffc00fc7947 */ /* 0x000fc0000383ffff */
[----:B------:R-:W-:-:S00]  /*01b0*/  NOP ;  /* 0x0000000000007918 */ /* 0x000fc00000000000 */
        /* <DEDUP_REMOVED lines=12> */
.L_x_2:


//--------------------- .nv.global.init           --------------------------
	.section	.nv.global.init,"aw",@progbits
.nv.global.init:
	.type		$str,@object
	.size		$str,(.L_0 - $str)
$str:
        /*0000*/ 	.byte	0x47, 0x50, 0x55, 0x3a, 0x20, 0x63, 0x6f, 0x6d, 0x70, 0x75, 0x74, 0x65, 0x64, 0x20, 0x25, 0x64
        /*0010*/ 	.byte	0x20, 0x2b, 0x20, 0x25, 0x64, 0x20, 0x3d, 0x20, 0x25, 0x64, 0x0a, 0x00
.L_0:


//--------------------- .nv.shared.reserved.0     --------------------------
	.section	.nv.shared.reserved.0,"aw",@nobits
	.weak		__nv_reservedSMEM_offset_0_alias
	.size		__nv_reservedSMEM_offset_0_alias, 0, 64
	.other		__nv_reservedSMEM_offset_0_alias,@"STO_CUDA_RESERVED_SHARED STV_DEFAULT"
__nv_reservedSMEM_offset_0_alias:
	.zero		0
	.zero		64


//--------------------- .nv.constant0._Z3addPiS_S_ --------------------------
	.section	.nv.constant0._Z3addPiS_S_,"a",@progbits
	.sectionflags	@""
	.align	4
.nv.constant0._Z3addPiS_S_:
	.zero		920


//--------------------- SYMBOLS --------------------------

	.type		.nv.reservedSmem.offset0,@object
	.size		.nv.reservedSmem.offset0,0x4
	.type		vprintf,@function
